	.headerflags	@"EF_CUDA_TEXMODE_UNIFIED EF_CUDA_64BIT_ADDRESS EF_CUDA_ACCELERATORS EF_CUDA_SM90 EF_CUDA_VIRTUAL_SM(EF_CUDA_SM90)"
	.elftype	@"ET_EXEC"


//--------------------- .nv.info                  --------------------------
	.section	.nv.info,"",@"SHT_CUDA_INFO"
	.align	4


	//----- nvinfo : EIATTR_REGCOUNT
	.align		4
        /*0000*/ 	.byte	0x04, 0x2f
        /*0002*/ 	.short	(.L_1 - .L_0)
	.align		4
.L_0:
        /*0004*/ 	.word	index@(triton_poi_fused_add_mul_0)
        /*0008*/ 	.word	0x00000010


	//----- nvinfo : EIATTR_MIN_STACK_SIZE
	.align		4
.L_1:
        /*000c*/ 	.byte	0x04, 0x12
        /*000e*/ 	.short	(.L_3 - .L_2)
	.align		4
.L_2:
        /*0010*/ 	.word	index@(triton_poi_fused_add_mul_0)
        /*0014*/ 	.word	0x00000000


	//----- nvinfo : EIATTR_FRAME_SIZE
	.align		4
.L_3:
        /*0018*/ 	.byte	0x04, 0x11
        /*001a*/ 	.short	(.L_5 - .L_4)
	.align		4
.L_4:
        /*001c*/ 	.word	index@(triton_poi_fused_add_mul_0)
        /*0020*/ 	.word	0x00000000


	//----- nvinfo : EIATTR_MIN_STACK_SIZE
	.align		4
.L_5:
        /*0024*/ 	.byte	0x04, 0x12
        /*0026*/ 	.short	(.L_7 - .L_6)
	.align		4
.L_6:
        /*0028*/ 	.word	index@(triton_poi_fused_add_mul_0)
        /*002c*/ 	.word	0x00000000
.L_7:


//--------------------- .nv.info.triton_poi_fused_add_mul_0 --------------------------
	.section	.nv.info.triton_poi_fused_add_mul_0,"",@"SHT_CUDA_INFO"
	.sectionflags	@""
	.align	4


	//----- nvinfo : EIATTR_CUDA_API_VERSION
	.align		4
        /*0000*/ 	.byte	0x04, 0x37
        /*0002*/ 	.short	(.L_9 - .L_8)
.L_8:
        /*0004*/ 	.word	0x0000007c


	//----- nvinfo : EIATTR_KPARAM_INFO
	.align		4
.L_9:
        /*0008*/ 	.byte	0x04, 0x17
        /*000a*/ 	.short	(.L_11 - .L_10)
.L_10:
        /*000c*/ 	.word	0x00000000
        /*0010*/ 	.short	0x0004
        /*0012*/ 	.short	0x0020
        /*0014*/ 	.byte	0x00, 0xf0, 0x11, 0x00


	//----- nvinfo : EIATTR_KPARAM_INFO
	.align		4
.L_11:
        /*0018*/ 	.byte	0x04, 0x17
        /*001a*/ 	.short	(.L_13 - .L_12)
.L_12:
        /*001c*/ 	.word	0x00000000
        /*0020*/ 	.short	0x0003
        /*0022*/ 	.short	0x0018
        /*0024*/ 	.byte	0x00, 0xf4, 0x21, 0x00


	//----- nvinfo : EIATTR_KPARAM_INFO
	.align		4
.L_13:
        /*0028*/ 	.byte	0x04, 0x17
        /*002a*/ 	.short	(.L_15 - .L_14)
.L_14:
        /*002c*/ 	.word	0x00000000
        /*0030*/ 	.short	0x0002
        /*0032*/ 	.short	0x0010
        /*0034*/ 	.byte	0x00, 0xf4, 0x21, 0x00


	//----- nvinfo : EIATTR_KPARAM_INFO
	.align		4
.L_15:
        /*0038*/ 	.byte	0x04, 0x17
        /*003a*/ 	.short	(.L_17 - .L_16)
.L_16:
        /*003c*/ 	.word	0x00000000
        /*0040*/ 	.short	0x0001
        /*0042*/ 	.short	0x0008
        /*0044*/ 	.byte	0x00, 0xf0, 0x21, 0x00


	//----- nvinfo : EIATTR_KPARAM_INFO
	.align		4
.L_17:
        /*0048*/ 	.byte	0x04, 0x17
        /*004a*/ 	.short	(.L_19 - .L_18)
.L_18:
        /*004c*/ 	.word	0x00000000
        /*0050*/ 	.short	0x0000
        /*0052*/ 	.short	0x0000
        /*0054*/ 	.byte	0x00, 0xf4, 0x21, 0x00


	//----- nvinfo : EIATTR_SPARSE_MMA_MASK
	.align		4
.L_19:
        /*0058*/ 	.byte	0x03, 0x50
        /*005a*/ 	.short	0x0000


	//----- nvinfo : EIATTR_MAXREG_COUNT
	.align		4
        /*005c*/ 	.byte	0x03, 0x1b
        /*005e*/ 	.short	0x00ff


	//----- nvinfo : EIATTR_EXIT_INSTR_OFFSETS
	.align		4
        /*0060*/ 	.byte	0x04, 0x1c
        /*0062*/ 	.short	(.L_21 - .L_20)


	//   ....[0]....
.L_20:
        /*0064*/ 	.word	0x000001f0


	//   ....[1]....
        /*0068*/ 	.word	0x00000210


	//----- nvinfo : EIATTR_REQNTID
	.align		4
.L_21:
        /*006c*/ 	.byte	0x04, 0x10
        /*006e*/ 	.short	(.L_23 - .L_22)
.L_22:
        /*0070*/ 	.word	0x00000080
        /*0074*/ 	.word	0x00000001
        /*0078*/ 	.word	0x00000001


	//----- nvinfo : EIATTR_CBANK_PARAM_SIZE
	.align		4
.L_23:
        /*007c*/ 	.byte	0x03, 0x19
        /*007e*/ 	.short	0x0024


	//----- nvinfo : EIATTR_PARAM_CBANK
	.align		4
        /*0080*/ 	.byte	0x04, 0x0a
        /*0082*/ 	.short	(.L_25 - .L_24)
	.align		4
.L_24:
        /*0084*/ 	.word	index@(.nv.constant0.triton_poi_fused_add_mul_0)
        /*0088*/ 	.short	0x0210
        /*008a*/ 	.short	0x0024


	//----- nvinfo : EIATTR_SW_WAR
	.align		4
.L_25:
        /*008c*/ 	.byte	0x04, 0x36
        /*008e*/ 	.short	(.L_27 - .L_26)
.L_26:
        /*0090*/ 	.word	0x00000008
.L_27:


//--------------------- .nv.callgraph             --------------------------
	.section	.nv.callgraph,"",@"SHT_CUDA_CALLGRAPH"
	.align	4
	.sectionentsize	8
	.align		4
        /*0000*/ 	.word	0x00000000
	.align		4
        /*0004*/ 	.word	0xffffffff
	.align		4
        /*0008*/ 	.word	0x00000000
	.align		4
        /*000c*/ 	.word	0xfffffffe
	.align		4
        /*0010*/ 	.word	0x00000000
	.align		4
        /*0014*/ 	.word	0xfffffffd
	.align		4
        /*0018*/ 	.word	0x00000000
	.align		4
        /*001c*/ 	.word	0xfffffffc


//--------------------- .text.triton_poi_fused_add_mul_0 --------------------------
	.section	.text.triton_poi_fused_add_mul_0,"ax",@progbits
	.align	128
        .global         triton_poi_fused_add_mul_0
        .type           triton_poi_fused_add_mul_0,@function
        .size           triton_poi_fused_add_mul_0,(.L_x_1 - triton_poi_fused_add_mul_0)
        .other          triton_poi_fused_add_mul_0,@"STO_CUDA_ENTRY STV_DEFAULT"
triton_poi_fused_add_mul_0:
.text.triton_poi_fused_add_mul_0:
[----:B------:R-:W0:Y:S02]  /*0000*/  LDC R1, c[0x0][0x28] ;  /* 0x00000a00ff017b82 */ /* 0x000e240000000800 */
[----:B------:R-:W1:Y:S01]  /*0010*/  S2R R0, SR_TID.X ;  /* 0x0000000000007919 */ /* 0x000e620000002100 */
[----:B------:R-:W2:Y:S01]  /*0020*/  LDC.64 R4, c[0x0][0x220] ;  /* 0x00008800ff047b82 */ /* 0x000ea20000000a00 */
[----:B------:R-:W-:Y:S01]  /*0030*/  CS2R R10, SRZ ;  /* 0x00000000000a7805 */ /* 0x000fe2000001ff00 */
[----:B------:R-:W-:Y:S01]  /*0040*/  IMAD.MOV.U32 R13, RZ, RZ, RZ ;  /* 0x000000ffff0d7224 */ /* 0x000fe200078e00ff */
[----:B------:R-:W3:Y:S01]  /*0050*/  S2R R9, SR_CTAID.X ;  /* 0x0000000000097919 */ /* 0x000ee20000002500 */
[----:B------:R-:W-:Y:S01]  /*0060*/  ULDC.64 UR4, c[0x0][0x208] ;  /* 0x0000820000047ab9 */ /* 0x000fe20000000a00 */
[----:B------:R-:W-:Y:S01]  /*0070*/  ULDC.64 UR6, c[0x0][0x218] ;  /* 0x0000860000067ab9 */ /* 0x000fe20000000a00 */
[----:B-1----:R-:W-:Y:S01]  /*0080*/  IMAD.SHL.U32 R0, R0, 0x2, RZ ;  /* 0x0000000200007824 */ /* 0x002fe200078e00ff */
[----:B---3--:R-:W-:-:S04]  /*0090*/  SHF.R.S32.HI R2, RZ, 0x17, R9 ;  /* 0x00000017ff027819 */ /* 0x008fc80000011409 */
[----:B------:R-:W-:Y:S02]  /*00a0*/  LOP3.LUT R0, R0, 0xfe, RZ, 0xc0, !PT ;  /* 0x000000fe00007812 */ /* 0x000fe400078ec0ff */
[----:B------:R-:W-:-:S03]  /*00b0*/  SGXT R2, R2, 0x1 ;  /* 0x000000010202781a */ /* 0x000fc60000000200 */
[----:B------:R-:W-:-:S05]  /*00c0*/  IMAD R9, R9, 0x100, R0 ;  /* 0x0000010009097824 */ /* 0x000fca00078e0200 */
[----:B------:R-:W-:Y:S02]  /*00d0*/  LEA.HI R0, R2, R9, RZ, 0x4 ;  /* 0x0000000902007211 */ /* 0x000fe400078f20ff */
[----:B------:R-:W1:Y:S01]  /*00e0*/  LDC.64 R2, c[0x0][0x210] ;  /* 0x00008400ff027b82 */ /* 0x000e620000000a00 */
[----:B------:R-:W-:Y:S02]  /*00f0*/  ISETP.GE.AND P0, PT, R9, 0x100, PT ;  /* 0x000001000900780c */ /* 0x000fe40003f06270 */
[----:B------:R-:W-:-:S04]  /*0100*/  SHF.R.S32.HI R0, RZ, 0x4, R0 ;  /* 0x00000004ff007819 */ /* 0x000fc80000011400 */
[----:B------:R-:W-:-:S04]  /*0110*/  LEA.HI R6, R0, R0, RZ, 0x2 ;  /* 0x0000000000067211 */ /* 0x000fc800078f10ff */
[----:B------:R-:W-:-:S04]  /*0120*/  LOP3.LUT R7, R6, 0xfffffffc, RZ, 0xc0, !PT ;  /* 0xfffffffc06077812 */ /* 0x000fc800078ec0ff */
[----:B------:R-:W-:Y:S01]  /*0130*/  IADD3 R7, R0, -R7, RZ ;  /* 0x8000000700077210 */ /* 0x000fe20007ffe0ff */
[----:B------:R-:W-:-:S04]  /*0140*/  HFMA2.MMA R0, -RZ, RZ, 0, 0 ;  /* 0x00000000ff007435 */ /* 0x000fc800000001ff */
[----:B--2---:R-:W-:Y:S02]  /*0150*/  IMAD.WIDE R4, R7, 0x4, R4 ;  /* 0x0000000407047825 */ /* 0x004fe400078e0204 */
[----:B------:R-:W2:Y:S02]  /*0160*/  LDC.64 R6, c[0x0][0x228] ;  /* 0x00008a00ff067b82 */ /* 0x000ea40000000a00 */
[C---:B-1----:R-:W-:Y:S01]  /*0170*/  IMAD.WIDE R2, R9.reuse, 0x4, R2 ;  /* 0x0000000409027825 */ /* 0x042fe200078e0202 */
[----:B------:R-:W3:Y:S04]  /*0180*/  @!P0 LDG.E.EL R13, desc[UR4][R4.64] ;  /* 0x00000004040d8981 */ /* 0x000ee8000c2e1900 */
[----:B------:R-:W3:Y:S04]  /*0190*/  @!P0 LDG.E.64 R10, desc[UR4][R2.64] ;  /* 0x00000004020a8981 */ /* 0x000ee8000c1e1b00 */
[----:B------:R-:W4:Y:S01]  /*01a0*/  @!P0 LDG.E.EL R0, desc[UR4][R4.64] ;  /* 0x0000000404008981 */ /* 0x000f22000c2e1900 */
[----:B------:R-:W3:Y:S01]  /*01b0*/  F2F.F32.F64 R8, UR6 ;  /* 0x0000000600087d10 */ /* 0x000ee20008301000 */
[----:B--2---:R-:W-:-:S04]  /*01c0*/  IMAD.WIDE R6, R9, 0x4, R6 ;  /* 0x0000000409067825 */ /* 0x004fc800078e0206 */
[C---:B---3--:R-:W-:Y:S01]  /*01d0*/  FFMA R10, R8.reuse, R10, R13 ;  /* 0x0000000a080a7223 */ /* 0x048fe2000000000d */
[----:B----4-:R-:W-:Y:S01]  /*01e0*/  FFMA R11, R8, R11, R0 ;  /* 0x0000000b080b7223 */ /* 0x010fe20000000000 */
[----:B------:R-:W-:Y:S06]  /*01f0*/  @P0 EXIT ;  /* 0x000000000000094d */ /* 0x000fec0003800000 */
[----:B------:R-:W-:Y:S01]  /*0200*/  STG.E.64 desc[UR4][R6.64], R10 ;  /* 0x0000000a06007986 */ /* 0x000fe2000c101b04 */
[----:B------:R-:W-:Y:S05]  /*0210*/  EXIT ;  /* 0x000000000000794d */ /* 0x000fea0003800000 */
.L_x_0:
[----:B------:R-:W-:-:S00]  /*0220*/  BRA `(.L_x_0) ;  /* 0xfffffffc00fc7947 */ /* 0x000fc0000383ffff */
[----:B------:R-:W-:-:S00]  /*0230*/  NOP ;  /* 0x0000000000007918 */ /* 0x000fc00000000000 */
        /* <DEDUP_REMOVED lines=12> */
.L_x_1:


//--------------------- .nv.constant0.triton_poi_fused_add_mul_0 --------------------------
	.section	.nv.constant0.triton_poi_fused_add_mul_0,"a",@progbits
	.sectionflags	@""
	.align	4
.nv.constant0.triton_poi_fused_add_mul_0:
	.zero		564
